//
// Generated by NVIDIA NVVM Compiler
//
// Compiler Build ID: CL-36424714
// Cuda compilation tools, release 13.0, V13.0.88
// Based on NVVM 20.0.0
//

.version 9.0
.target sm_100
.address_size 64

	// .globl	_Z6kernalP8dataElem
.extern .func  (.param .b32 func_retval0) vprintf
(
	.param .b64 vprintf_param_0,
	.param .b64 vprintf_param_1
)
;
.global .align 1 .b8 $str[20] = {70, 114, 111, 109, 32, 116, 104, 101, 32, 100, 101, 118, 105, 99, 101, 32, 37, 115, 10};

.visible .entry _Z6kernalP8dataElem(
	.param .u64 .ptr .align 1 _Z6kernalP8dataElem_param_0
)
{
	.local .align 8 .b8 	__local_depot0[8];
	.reg .b64 	%SP;
	.reg .b64 	%SPL;
	.reg .b32 	%r<3>;
	.reg .b64 	%rd<8>;

	mov.u64 	%SPL, __local_depot0;
	cvta.local.u64 	%SP, %SPL;
	ld.param.u64 	%rd1, [_Z6kernalP8dataElem_param_0];
	cvta.to.global.u64 	%rd2, %rd1;
	add.u64 	%rd3, %SP, 0;
	add.u64 	%rd4, %SPL, 0;
	ld.global.u64 	%rd5, [%rd2+8];
	st.local.u64 	[%rd4], %rd5;
	mov.u64 	%rd6, $str;
	cvta.global.u64 	%rd7, %rd6;
	{ // callseq 0, 0
	.param .b64 param0;
	st.param.b64 	[param0], %rd7;
	.param .b64 param1;
	st.param.b64 	[param1], %rd3;
	.param .b32 retval0;
	call.uni (retval0), 
	vprintf, 
	(
	param0, 
	param1
	);
	ld.param.b32 	%r1, [retval0];
	} // callseq 0
	ret;

}


// ===== COMPILED SASS (sm_100) =====

	.target	sm_100

	.elftype	@"ET_EXEC"


//--------------------- .note.nv.tkinfo           --------------------------
	.section	.note.nv.tkinfo,"",@"SHT_NOTE"
	.sectionflags	@"SHF_NOTE_NV_TKINFO"
	.tkinfo
        /*0018*/ 	.word	0x00000002
        /*0030*/ 	.string	""
        /*0030*/ 	.string	"ptxas"
        /*0030*/ 	.string	"Cuda compilation tools, release 13.0, V13.0.88"
        /*0030*/ 	.string	"Build cuda_13.0.r13.0/compiler.36424714_0"
        /*0030*/ 	.string	"-arch sm_100 -m 64 "



//--------------------- .note.nv.cuinfo           --------------------------
	.section	.note.nv.cuinfo,"",@"SHT_NOTE"
	.sectionflags	@"SHF_NOTE_NV_CUINFO"
        /*0018*/ 	.short	0x0002
        /*001a*/ 	.short	0x0064
        /*001c*/ 	.short	0x0082
	.zero		2


//--------------------- .nv.info                  --------------------------
	.section	.nv.info,"",@"SHT_CUDA_INFO"
	.align	4


	//----- nvinfo : EIATTR_REGCOUNT
	.align		4
        /*0000*/ 	.byte	0x04, 0x2f
        /*0002*/ 	.short	(.L_2 - .L_1)
	.align		4
.L_1:
        /*0004*/ 	.word	index@(_Z6kernalP8dataElem)
        /*0008*/ 	.word	0x00000018


	//----- nvinfo : EIATTR_FRAME_SIZE
	.align		4
.L_2:
        /*000c*/ 	.byte	0x04, 0x11
        /*000e*/ 	.short	(.L_4 - .L_3)
	.align		4
.L_3:
        /*0010*/ 	.word	index@(_Z6kernalP8dataElem)
        /*0014*/ 	.word	0x00000008


	//----- nvinfo : EIATTR_MIN_STACK_SIZE
	.align		4
.L_4:
        /*0018*/ 	.byte	0x04, 0x12
        /*001a*/ 	.short	(.L_6 - .L_5)
	.align		4
.L_5:
        /*001c*/ 	.word	index@(_Z6kernalP8dataElem)
        /*0020*/ 	.word	0x00000008
.L_6:


//--------------------- .nv.compat                --------------------------
	.section	.nv.compat,"",@"SHT_CUDA_COMPAT_INFO"
	.align	4
        /*0000*/ 	.byte	0x02, 0x09, 0x00, 0x00, 0x02, 0x02, 0x01, 0x00, 0x02, 0x05, 0x05, 0x00, 0x03, 0x07, 0x01, 0x01
        /*0010*/ 	.byte	0x02, 0x03, 0x00, 0x00, 0x02, 0x06, 0x01, 0x00, 0x04, 0x0b, 0x08, 0x00, 0x09, 0x00, 0x00, 0x00
        /*0020*/ 	.byte	0x00, 0x00, 0x00, 0x00


//--------------------- .nv.info._Z6kernalP8dataElem --------------------------
	.section	.nv.info._Z6kernalP8dataElem,"",@"SHT_CUDA_INFO"
	.sectionflags	@""
	.align	4


	//----- nvinfo : EIATTR_CUDA_API_VERSION
	.align		4
        /*0000*/ 	.byte	0x04, 0x37
        /*0002*/ 	.short	(.L_8 - .L_7)
.L_7:
        /*0004*/ 	.word	0x00000082


	//----- nvinfo : EIATTR_KPARAM_INFO
	.align		4
.L_8:
        /*0008*/ 	.byte	0x04, 0x17
        /*000a*/ 	.short	(.L_10 - .L_9)
.L_9:
        /*000c*/ 	.word	0x00000000
        /*0010*/ 	.short	0x0000
        /*0012*/ 	.short	0x0000
        /*0014*/ 	.byte	0x00, 0xf5, 0x21, 0x00


	//----- nvinfo : EIATTR_SPARSE_MMA_MASK
	.align		4
.L_10:
        /*0018*/ 	.byte	0x03, 0x50
        /*001a*/ 	.short	0x0000


	//----- nvinfo : EIATTR_MAXREG_COUNT
	.align		4
        /*001c*/ 	.byte	0x03, 0x1b
        /*001e*/ 	.short	0x00ff


	//----- nvinfo : EIATTR_EXTERNS
	.align		4
        /*0020*/ 	.byte	0x04, 0x0f
        /*0022*/ 	.short	(.L_12 - .L_11)


	//   ....[0]....
	.align		4
.L_11:
        /*0024*/ 	.word	index@(vprintf)


	//----- nvinfo : EIATTR_MERCURY_ISA_VERSION
	.align		4
.L_12:
        /*0028*/ 	.byte	0x03, 0x5f
        /*002a*/ 	.short	0x0101


	//----- nvinfo : EIATTR_VRC_CTA_INIT_COUNT
	.align		4
        /*002c*/ 	.byte	0x02, 0x4a
	.zero		1
	.zero		1


	//----- nvinfo : EIATTR_SYSCALL_OFFSETS
	.align		4
        /*0030*/ 	.byte	0x04, 0x46
        /*0032*/ 	.short	(.L_14 - .L_13)


	//   ....[0]....
.L_13:
        /*0034*/ 	.word	0x00000100


	//----- nvinfo : EIATTR_EXIT_INSTR_OFFSETS
	.align		4
.L_14:
        /*0038*/ 	.byte	0x04, 0x1c
        /*003a*/ 	.short	(.L_16 - .L_15)


	//   ....[0]....
.L_15:
        /*003c*/ 	.word	0x00000110


	//----- nvinfo : EIATTR_CBANK_PARAM_SIZE
	.align		4
.L_16:
        /*0040*/ 	.byte	0x03, 0x19
        /*0042*/ 	.short	0x0008


	//----- nvinfo : EIATTR_PARAM_CBANK
	.align		4
        /*0044*/ 	.byte	0x04, 0x0a
        /*0046*/ 	.short	(.L_18 - .L_17)
	.align		4
.L_17:
        /*0048*/ 	.word	index@(.nv.constant0._Z6kernalP8dataElem)
        /*004c*/ 	.short	0x0380
        /*004e*/ 	.short	0x0008


	//----- nvinfo : EIATTR_SW_WAR
	.align		4
.L_18:
        /*0050*/ 	.byte	0x04, 0x36
        /*0052*/ 	.short	(.L_20 - .L_19)
.L_19:
        /*0054*/ 	.word	0x00000008
.L_20:


//--------------------- .nv.callgraph             --------------------------
	.section	.nv.callgraph,"",@"SHT_CUDA_CALLGRAPH"
	.align	4
	.sectionentsize	8
	.align		4
        /*0000*/ 	.word	0x00000000
	.align		4
        /*0004*/ 	.word	0xffffffff
	.align		4
        /*0008*/ 	.word	index@(_Z6kernalP8dataElem)
	.align		4
        /*000c*/ 	.word	index@(vprintf)
	.align		4
        /*0010*/ 	.word	0x00000000
	.align		4
        /*0014*/ 	.word	0xfffffffe
	.align		4
        /*0018*/ 	.word	0x00000000
	.align		4
        /*001c*/ 	.word	0xfffffffd
	.align		4
        /*0020*/ 	.word	0x00000000
	.align		4
        /*0024*/ 	.word	0xfffffffc


//--------------------- .nv.constant4             --------------------------
	.section	.nv.constant4,"a",@progbits
	.align	8
	.align		8
.nv.constant4:
        /*0000*/ 	.dword	vprintf
	.align		8
        /*0008*/ 	.dword	$str


//--------------------- .text._Z6kernalP8dataElem --------------------------
	.section	.text._Z6kernalP8dataElem,"ax",@progbits
	.align	128
        .global         _Z6kernalP8dataElem
        .type           _Z6kernalP8dataElem,@function
        .size           _Z6kernalP8dataElem,(.L_x_2 - _Z6kernalP8dataElem)
        .other          _Z6kernalP8dataElem,@"STO_CUDA_ENTRY STV_DEFAULT"
_Z6kernalP8dataElem:
.text._Z6kernalP8dataElem:
[----:B------:R-:W0:Y:S08]  /*0000*/  LDC R1, c[0x0][0x37c] ;  /* 0x0000df00ff017b82 */ /* 0x000e300000000800 */
[----:B------:R-:W1:Y:S01]  /*0010*/  LDC.64 R2, c[0x0][0x380] ;  /* 0x0000e000ff027b82 */ /* 0x000e620000000a00 */
[----:B------:R-:W1:Y:S01]  /*0020*/  LDCU.64 UR4, c[0x0][0x358] ;  /* 0x00006b00ff0477ac */ /* 0x000e620008000a00 */
[----:B0-----:R-:W-:Y:S01]  /*0030*/  VIADD R1, R1, 0xfffffff8 ;  /* 0xfffffff801017836 */ /* 0x001fe20000000000 */
[----:B------:R-:W0:Y:S01]  /*0040*/  LDCU.64 UR6, c[0x4][0x8] ;  /* 0x01000100ff0677ac */ /* 0x000e220008000a00 */
[----:B-1----:R-:W2:Y:S01]  /*0050*/  LDG.E.64 R2, desc[UR4][R2.64+0x8] ;  /* 0x0000080402027981 */ /* 0x002ea2000c1e1b00 */
[----:B------:R-:W-:Y:S01]  /*0060*/  MOV R0, 0x0 ;  /* 0x0000000000007802 */ /* 0x000fe20000000f00 */
[----:B------:R-:W1:Y:S01]  /*0070*/  LDCU UR4, c[0x0][0x2f8] ;  /* 0x00005f00ff0477ac */ /* 0x000e620008000800 */
[----:B0-----:R-:W-:Y:S01]  /*0080*/  IMAD.U32 R4, RZ, RZ, UR6 ;  /* 0x00000006ff047e24 */ /* 0x001fe2000f8e00ff */
[----:B------:R-:W-:Y:S01]  /*0090*/  MOV R5, UR7 ;  /* 0x0000000700057c02 */ /* 0x000fe20008000f00 */
[----:B------:R0:W3:Y:S01]  /*00a0*/  LDC.64 R8, c[0x4][R0] ;  /* 0x0100000000087b82 */ /* 0x0000e20000000a00 */
[----:B------:R-:W4:Y:S01]  /*00b0*/  LDCU UR5, c[0x0][0x2fc] ;  /* 0x00005f80ff0577ac */ /* 0x000f220008000800 */
[----:B-1----:R-:W-:-:S05]  /*00c0*/  IADD3 R6, P0, PT, R1, UR4, RZ ;  /* 0x0000000401067c10 */ /* 0x002fca000ff1e0ff */
[----:B----4-:R-:W-:Y:S01]  /*00d0*/  IMAD.X R7, RZ, RZ, UR5, P0 ;  /* 0x00000005ff077e24 */ /* 0x010fe200080e06ff */
[----:B--23--:R0:W-:Y:S07]  /*00e0*/  STL.64 [R1], R2 ;  /* 0x0000000201007387 */ /* 0x00c1ee0000100a00 */
[----:B------:R-:W-:-:S07]  /*00f0*/  LEPC R20, `(.L_x_0) ;  /* 0x000000001014794e */ /* 0x000fce0000000000 */
[----:B0-----:R-:W-:Y:S05]  /*0100*/  CALL.ABS.NOINC R8 ;  /* 0x0000000008007343 */ /* 0x001fea0003c00000 */
.L_x_0:
[----:B------:R-:W-:Y:S05]  /*0110*/  EXIT ;  /* 0x000000000000794d */ /* 0x000fea0003800000 */
.L_x_1:
[----:B------:R-:W-:-:S00]  /*0120*/  BRA `(.L_x_1) ;  /* 0xfffffffc00fc7947 */ /* 0x000fc0000383ffff */
[----:B------:R-:W-:-:S00]  /*0130*/  NOP ;  /* 0x0000000000007918 */ /* 0x000fc00000000000 */
        /* <DEDUP_REMOVED lines=12> */
.L_x_2:


//--------------------- .nv.global.init           --------------------------
	.section	.nv.global.init,"aw",@progbits
.nv.global.init:
	.type		$str,@object
	.size		$str,(.L_0 - $str)
$str:
        /*0000*/ 	.byte	0x46, 0x72, 0x6f, 0x6d, 0x20, 0x74, 0x68, 0x65, 0x20, 0x64, 0x65, 0x76, 0x69, 0x63, 0x65, 0x20
        /*0010*/ 	.byte	0x25, 0x73, 0x0a, 0x00
.L_0:


//--------------------- .nv.shared.reserved.0     --------------------------
	.section	.nv.shared.reserved.0,"aw",@nobits
	.weak		__nv_reservedSMEM_offset_0_alias
	.size		__nv_reservedSMEM_offset_0_alias, 0, 64
	.other		__nv_reservedSMEM_offset_0_alias,@"STO_CUDA_RESERVED_SHARED STV_DEFAULT"
__nv_reservedSMEM_offset_0_alias:
	.zero		0
	.zero		64


//--------------------- .nv.constant0._Z6kernalP8dataElem --------------------------
	.section	.nv.constant0._Z6kernalP8dataElem,"a",@progbits
	.sectionflags	@""
	.align	4
.nv.constant0._Z6kernalP8dataElem:
	.zero		904


//--------------------- SYMBOLS --------------------------

	.type		.nv.reservedSmem.offset0,@object
	.size		.nv.reservedSmem.offset0,0x4
	.type		vprintf,@function
